//
// Generated by NVIDIA NVVM Compiler
//
// Compiler Build ID: CL-36424714
// Cuda compilation tools, release 13.0, V13.0.88
// Based on NVVM 20.0.0
//

.version 9.0
.target sm_100
.address_size 64

	// .globl	_Z3sumiPdS_S_
.extern .func  (.param .b32 func_retval0) vprintf
(
	.param .b64 vprintf_param_0,
	.param .b64 vprintf_param_1
)
;
.global .align 1 .b8 $str[40] = {99, 104, 101, 99, 107, 32, 102, 114, 111, 109, 32, 102, 117, 110, 99, 116, 105, 111, 110, 32, 105, 61, 32, 37, 100, 32, 37, 102, 32, 43, 32, 37, 102, 32, 61, 32, 37, 102, 10};

.visible .entry _Z3sumiPdS_S_(
	.param .u32 _Z3sumiPdS_S__param_0,
	.param .u64 .ptr .align 1 _Z3sumiPdS_S__param_1,
	.param .u64 .ptr .align 1 _Z3sumiPdS_S__param_2,
	.param .u64 .ptr .align 1 _Z3sumiPdS_S__param_3
)
{
	.local .align 16 .b8 	__local_depot0[32];
	.reg .b64 	%SP;
	.reg .b64 	%SPL;
	.reg .pred 	%p<2>;
	.reg .b32 	%r<8>;
	.reg .b64 	%rd<15>;
	.reg .b64 	%fd<6>;

	mov.u64 	%SPL, __local_depot0;
	cvta.local.u64 	%SP, %SPL;
	ld.param.u32 	%r2, [_Z3sumiPdS_S__param_0];
	ld.param.u64 	%rd1, [_Z3sumiPdS_S__param_1];
	ld.param.u64 	%rd2, [_Z3sumiPdS_S__param_2];
	ld.param.u64 	%rd3, [_Z3sumiPdS_S__param_3];
	mov.u32 	%r3, %ctaid.x;
	mov.u32 	%r4, %ntid.x;
	mov.u32 	%r5, %tid.x;
	mad.lo.s32 	%r1, %r3, %r4, %r5;
	setp.ge.s32 	%p1, %r1, %r2;
	@%p1 bra 	$L__BB0_2;
	add.u64 	%rd4, %SP, 0;
	add.u64 	%rd5, %SPL, 0;
	cvta.to.global.u64 	%rd6, %rd1;
	cvta.to.global.u64 	%rd7, %rd2;
	cvta.to.global.u64 	%rd8, %rd3;
	mul.wide.s32 	%rd9, %r1, 8;
	add.s64 	%rd10, %rd6, %rd9;
	ld.global.f64 	%fd1, [%rd10];
	add.s64 	%rd11, %rd7, %rd9;
	ld.global.f64 	%fd2, [%rd11];
	add.f64 	%fd3, %fd1, %fd2;
	add.s64 	%rd12, %rd8, %rd9;
	st.global.f64 	[%rd12], %fd3;
	ld.global.f64 	%fd4, [%rd10];
	ld.global.f64 	%fd5, [%rd11];
	st.local.u32 	[%rd5], %r1;
	st.local.f64 	[%rd5+8], %fd4;
	st.local.v2.f64 	[%rd5+16], {%fd5, %fd3};
	mov.u64 	%rd13, $str;
	cvta.global.u64 	%rd14, %rd13;
	{ // callseq 0, 0
	.param .b64 param0;
	st.param.b64 	[param0], %rd14;
	.param .b64 param1;
	st.param.b64 	[param1], %rd4;
	.param .b32 retval0;
	call.uni (retval0), 
	vprintf, 
	(
	param0, 
	param1
	);
	ld.param.b32 	%r6, [retval0];
	} // callseq 0
$L__BB0_2:
	ret;

}


// ===== COMPILED SASS (sm_100) =====

	.target	sm_100

	.elftype	@"ET_EXEC"


//--------------------- .note.nv.tkinfo           --------------------------
	.section	.note.nv.tkinfo,"",@"SHT_NOTE"
	.sectionflags	@"SHF_NOTE_NV_TKINFO"
	.tkinfo
        /*0018*/ 	.word	0x00000002
        /*0030*/ 	.string	""
        /*0030*/ 	.string	"ptxas"
        /*0030*/ 	.string	"Cuda compilation tools, release 13.0, V13.0.88"
        /*0030*/ 	.string	"Build cuda_13.0.r13.0/compiler.36424714_0"
        /*0030*/ 	.string	"-arch sm_100 -m 64 "



//--------------------- .note.nv.cuinfo           --------------------------
	.section	.note.nv.cuinfo,"",@"SHT_NOTE"
	.sectionflags	@"SHF_NOTE_NV_CUINFO"
        /*0018*/ 	.short	0x0002
        /*001a*/ 	.short	0x0064
        /*001c*/ 	.short	0x0082
	.zero		2


//--------------------- .nv.info                  --------------------------
	.section	.nv.info,"",@"SHT_CUDA_INFO"
	.align	4


	//----- nvinfo : EIATTR_REGCOUNT
	.align		4
        /*0000*/ 	.byte	0x04, 0x2f
        /*0002*/ 	.short	(.L_2 - .L_1)
	.align		4
.L_1:
        /*0004*/ 	.word	index@(_Z3sumiPdS_S_)
        /*0008*/ 	.word	0x00000018


	//----- nvinfo : EIATTR_FRAME_SIZE
	.align		4
.L_2:
        /*000c*/ 	.byte	0x04, 0x11
        /*000e*/ 	.short	(.L_4 - .L_3)
	.align		4
.L_3:
        /*0010*/ 	.word	index@(_Z3sumiPdS_S_)
        /*0014*/ 	.word	0x00000020


	//----- nvinfo : EIATTR_MIN_STACK_SIZE
	.align		4
.L_4:
        /*0018*/ 	.byte	0x04, 0x12
        /*001a*/ 	.short	(.L_6 - .L_5)
	.align		4
.L_5:
        /*001c*/ 	.word	index@(_Z3sumiPdS_S_)
        /*0020*/ 	.word	0x00000020
.L_6:


//--------------------- .nv.compat                --------------------------
	.section	.nv.compat,"",@"SHT_CUDA_COMPAT_INFO"
	.align	4
        /*0000*/ 	.byte	0x02, 0x09, 0x00, 0x00, 0x02, 0x02, 0x01, 0x00, 0x02, 0x05, 0x05, 0x00, 0x03, 0x07, 0x01, 0x01
        /*0010*/ 	.byte	0x02, 0x03, 0x00, 0x00, 0x02, 0x06, 0x01, 0x00, 0x04, 0x0b, 0x08, 0x00, 0x01, 0x00, 0x00, 0x00
        /*0020*/ 	.byte	0x00, 0x00, 0x00, 0x00


//--------------------- .nv.info._Z3sumiPdS_S_    --------------------------
	.section	.nv.info._Z3sumiPdS_S_,"",@"SHT_CUDA_INFO"
	.sectionflags	@""
	.align	4


	//----- nvinfo : EIATTR_CUDA_API_VERSION
	.align		4
        /*0000*/ 	.byte	0x04, 0x37
        /*0002*/ 	.short	(.L_8 - .L_7)
.L_7:
        /*0004*/ 	.word	0x00000082


	//----- nvinfo : EIATTR_KPARAM_INFO
	.align		4
.L_8:
        /*0008*/ 	.byte	0x04, 0x17
        /*000a*/ 	.short	(.L_10 - .L_9)
.L_9:
        /*000c*/ 	.word	0x00000000
        /*0010*/ 	.short	0x0003
        /*0012*/ 	.short	0x0018
        /*0014*/ 	.byte	0x00, 0xf5, 0x21, 0x00


	//----- nvinfo : EIATTR_KPARAM_INFO
	.align		4
.L_10:
        /*0018*/ 	.byte	0x04, 0x17
        /*001a*/ 	.short	(.L_12 - .L_11)
.L_11:
        /*001c*/ 	.word	0x00000000
        /*0020*/ 	.short	0x0002
        /*0022*/ 	.short	0x0010
        /*0024*/ 	.byte	0x00, 0xf5, 0x21, 0x00


	//----- nvinfo : EIATTR_KPARAM_INFO
	.align		4
.L_12:
        /*0028*/ 	.byte	0x04, 0x17
        /*002a*/ 	.short	(.L_14 - .L_13)
.L_13:
        /*002c*/ 	.word	0x00000000
        /*0030*/ 	.short	0x0001
        /*0032*/ 	.short	0x0008
        /*0034*/ 	.byte	0x00, 0xf5, 0x21, 0x00


	//----- nvinfo : EIATTR_KPARAM_INFO
	.align		4
.L_14:
        /*0038*/ 	.byte	0x04, 0x17
        /*003a*/ 	.short	(.L_16 - .L_15)
.L_15:
        /*003c*/ 	.word	0x00000000
        /*0040*/ 	.short	0x0000
        /*0042*/ 	.short	0x0000
        /*0044*/ 	.byte	0x00, 0xf0, 0x11, 0x00


	//----- nvinfo : EIATTR_SPARSE_MMA_MASK
	.align		4
.L_16:
        /*0048*/ 	.byte	0x03, 0x50
        /*004a*/ 	.short	0x0000


	//----- nvinfo : EIATTR_MAXREG_COUNT
	.align		4
        /*004c*/ 	.byte	0x03, 0x1b
        /*004e*/ 	.short	0x00ff


	//----- nvinfo : EIATTR_EXTERNS
	.align		4
        /*0050*/ 	.byte	0x04, 0x0f
        /*0052*/ 	.short	(.L_18 - .L_17)


	//   ....[0]....
	.align		4
.L_17:
        /*0054*/ 	.word	index@(vprintf)


	//----- nvinfo : EIATTR_MERCURY_ISA_VERSION
	.align		4
.L_18:
        /*0058*/ 	.byte	0x03, 0x5f
        /*005a*/ 	.short	0x0101


	//----- nvinfo : EIATTR_VRC_CTA_INIT_COUNT
	.align		4
        /*005c*/ 	.byte	0x02, 0x4a
	.zero		1
	.zero		1


	//----- nvinfo : EIATTR_SYSCALL_OFFSETS
	.align		4
        /*0060*/ 	.byte	0x04, 0x46
        /*0062*/ 	.short	(.L_20 - .L_19)


	//   ....[0]....
.L_19:
        /*0064*/ 	.word	0x00000230


	//----- nvinfo : EIATTR_EXIT_INSTR_OFFSETS
	.align		4
.L_20:
        /*0068*/ 	.byte	0x04, 0x1c
        /*006a*/ 	.short	(.L_22 - .L_21)


	//   ....[0]....
.L_21:
        /*006c*/ 	.word	0x000000c0


	//   ....[1]....
        /*0070*/ 	.word	0x00000240


	//----- nvinfo : EIATTR_CRS_STACK_SIZE
	.align		4
.L_22:
        /*0074*/ 	.byte	0x04, 0x1e
        /*0076*/ 	.short	(.L_24 - .L_23)
.L_23:
        /*0078*/ 	.word	0x00000000


	//----- nvinfo : EIATTR_CBANK_PARAM_SIZE
	.align		4
.L_24:
        /*007c*/ 	.byte	0x03, 0x19
        /*007e*/ 	.short	0x0020


	//----- nvinfo : EIATTR_PARAM_CBANK
	.align		4
        /*0080*/ 	.byte	0x04, 0x0a
        /*0082*/ 	.short	(.L_26 - .L_25)
	.align		4
.L_25:
        /*0084*/ 	.word	index@(.nv.constant0._Z3sumiPdS_S_)
        /*0088*/ 	.short	0x0380
        /*008a*/ 	.short	0x0020


	//----- nvinfo : EIATTR_SW_WAR
	.align		4
.L_26:
        /*008c*/ 	.byte	0x04, 0x36
        /*008e*/ 	.short	(.L_28 - .L_27)
.L_27:
        /*0090*/ 	.word	0x00000008
.L_28:


//--------------------- .nv.callgraph             --------------------------
	.section	.nv.callgraph,"",@"SHT_CUDA_CALLGRAPH"
	.align	4
	.sectionentsize	8
	.align		4
        /*0000*/ 	.word	0x00000000
	.align		4
        /*0004*/ 	.word	0xffffffff
	.align		4
        /*0008*/ 	.word	index@(_Z3sumiPdS_S_)
	.align		4
        /*000c*/ 	.word	index@(vprintf)
	.align		4
        /*0010*/ 	.word	0x00000000
	.align		4
        /*0014*/ 	.word	0xfffffffe
	.align		4
        /*0018*/ 	.word	0x00000000
	.align		4
        /*001c*/ 	.word	0xfffffffd
	.align		4
        /*0020*/ 	.word	0x00000000
	.align		4
        /*0024*/ 	.word	0xfffffffc


//--------------------- .nv.constant4             --------------------------
	.section	.nv.constant4,"a",@progbits
	.align	8
	.align		8
.nv.constant4:
        /*0000*/ 	.dword	vprintf
	.align		8
        /*0008*/ 	.dword	$str


//--------------------- .text._Z3sumiPdS_S_       --------------------------
	.section	.text._Z3sumiPdS_S_,"ax",@progbits
	.align	128
        .global         _Z3sumiPdS_S_
        .type           _Z3sumiPdS_S_,@function
        .size           _Z3sumiPdS_S_,(.L_x_2 - _Z3sumiPdS_S_)
        .other          _Z3sumiPdS_S_,@"STO_CUDA_ENTRY STV_DEFAULT"
_Z3sumiPdS_S_:
.text._Z3sumiPdS_S_:
[----:B------:R-:W0:Y:S01]  /*0000*/  LDC R1, c[0x0][0x37c] ;  /* 0x0000df00ff017b82 */ /* 0x000e220000000800 */
[----:B------:R-:W1:Y:S01]  /*0010*/  S2R R3, SR_TID.X ;  /* 0x0000000000037919 */ /* 0x000e620000002100 */
[----:B------:R-:W2:Y:S06]  /*0020*/  LDCU UR5, c[0x0][0x2fc] ;  /* 0x00005f80ff0577ac */ /* 0x000eac0008000800 */
[----:B------:R-:W1:Y:S01]  /*0030*/  S2UR UR6, SR_CTAID.X ;  /* 0x00000000000679c3 */ /* 0x000e620000002500 */
[----:B0-----:R-:W-:Y:S01]  /*0040*/  VIADD R1, R1, 0xffffffe0 ;  /* 0xffffffe001017836 */ /* 0x001fe20000000000 */
[----:B------:R-:W0:Y:S01]  /*0050*/  LDCU UR7, c[0x0][0x380] ;  /* 0x00007000ff0777ac */ /* 0x000e220008000800 */
[----:B------:R-:W3:Y:S05]  /*0060*/  LDCU UR4, c[0x0][0x2f8] ;  /* 0x00005f00ff0477ac */ /* 0x000eea0008000800 */
[----:B------:R-:W1:Y:S01]  /*0070*/  LDC R0, c[0x0][0x360] ;  /* 0x0000d800ff007b82 */ /* 0x000e620000000800 */
[----:B---3--:R-:W-:-:S05]  /*0080*/  IADD3 R6, P1, PT, R1, UR4, RZ ;  /* 0x0000000401067c10 */ /* 0x008fca000ff3e0ff */
[----:B--2---:R-:W-:Y:S02]  /*0090*/  IMAD.X R7, RZ, RZ, UR5, P1 ;  /* 0x00000005ff077e24 */ /* 0x004fe400088e06ff */
[----:B-1----:R-:W-:-:S05]  /*00a0*/  IMAD R0, R0, UR6, R3 ;  /* 0x0000000600007c24 */ /* 0x002fca000f8e0203 */
[----:B0-----:R-:W-:-:S13]  /*00b0*/  ISETP.GE.AND P0, PT, R0, UR7, PT ;  /* 0x0000000700007c0c */ /* 0x001fda000bf06270 */
[----:B------:R-:W-:Y:S05]  /*00c0*/  @P0 EXIT ;  /* 0x000000000000094d */ /* 0x000fea0003800000 */
[----:B------:R-:W0:Y:S01]  /*00d0*/  LDC.64 R2, c[0x0][0x388] ;  /* 0x0000e200ff027b82 */ /* 0x000e220000000a00 */
[----:B------:R-:W1:Y:S07]  /*00e0*/  LDCU.64 UR4, c[0x0][0x358] ;  /* 0x00006b00ff0477ac */ /* 0x000e6e0008000a00 */
[----:B------:R-:W2:Y:S08]  /*00f0*/  LDC.64 R12, c[0x0][0x390] ;  /* 0x0000e400ff0c7b82 */ /* 0x000eb00000000a00 */
[----:B------:R-:W3:Y:S01]  /*0100*/  LDC.64 R14, c[0x0][0x398] ;  /* 0x0000e600ff0e7b82 */ /* 0x000ee20000000a00 */
[----:B0-----:R-:W-:-:S05]  /*0110*/  IMAD.WIDE R2, R0, 0x8, R2 ;  /* 0x0000000800027825 */ /* 0x001fca00078e0202 */
[----:B-1----:R-:W4:Y:S01]  /*0120*/  LDG.E.64 R10, desc[UR4][R2.64] ;  /* 0x00000004020a7981 */ /* 0x002f22000c1e1b00 */
[----:B--2---:R-:W-:-:S05]  /*0130*/  IMAD.WIDE R12, R0, 0x8, R12 ;  /* 0x00000008000c7825 */ /* 0x004fca00078e020c */
[----:B------:R-:W4:Y:S01]  /*0140*/  LDG.E.64 R4, desc[UR4][R12.64] ;  /* 0x000000040c047981 */ /* 0x000f22000c1e1b00 */
[----:B---3--:R-:W-:Y:S01]  /*0150*/  IMAD.WIDE R14, R0, 0x8, R14 ;  /* 0x00000008000e7825 */ /* 0x008fe200078e020e */
[----:B----4-:R-:W-:-:S07]  /*0160*/  DADD R10, R10, R4 ;  /* 0x000000000a0a7229 */ /* 0x010fce0000000004 */
[----:B------:R0:W-:Y:S04]  /*0170*/  STG.E.64 desc[UR4][R14.64], R10 ;  /* 0x0000000a0e007986 */ /* 0x0001e8000c101b04 */
[----:B------:R-:W2:Y:S04]  /*0180*/  LDG.E.64 R16, desc[UR4][R2.64] ;  /* 0x0000000402107981 */ /* 0x000ea8000c1e1b00 */
[----:B------:R-:W3:Y:S01]  /*0190*/  LDG.E.64 R8, desc[UR4][R12.64] ;  /* 0x000000040c087981 */ /* 0x000ee2000c1e1b00 */
[----:B------:R-:W-:Y:S01]  /*01a0*/  MOV R18, 0x0 ;  /* 0x0000000000127802 */ /* 0x000fe20000000f00 */
[----:B------:R-:W1:Y:S02]  /*01b0*/  LDCU.64 UR4, c[0x4][0x8] ;  /* 0x01000100ff0477ac */ /* 0x000e640008000a00 */
[----:B------:R0:W-:Y:S03]  /*01c0*/  STL [R1], R0 ;  /* 0x0000000001007387 */ /* 0x0001e60000100800 */
[----:B------:R-:W4:Y:S01]  /*01d0*/  LDC.64 R18, c[0x4][R18] ;  /* 0x0100000012127b82 */ /* 0x000f220000000a00 */
[----:B-1----:R-:W-:-:S02]  /*01e0*/  MOV R4, UR4 ;  /* 0x0000000400047c02 */ /* 0x002fc40008000f00 */
[----:B------:R-:W-:Y:S01]  /*01f0*/  MOV R5, UR5 ;  /* 0x0000000500057c02 */ /* 0x000fe20008000f00 */
[----:B--2---:R0:W-:Y:S04]  /*0200*/  STL.64 [R1+0x8], R16 ;  /* 0x0000081001007387 */ /* 0x0041e80000100a00 */
[----:B---34-:R0:W-:Y:S02]  /*0210*/  STL.128 [R1+0x10], R8 ;  /* 0x0000100801007387 */ /* 0x0181e40000100c00 */
[----:B------:R-:W-:-:S07]  /*0220*/  LEPC R20, `(.L_x_0) ;  /* 0x000000001014794e */ /* 0x000fce0000000000 */
[----:B0-----:R-:W-:Y:S05]  /*0230*/  CALL.ABS.NOINC R18 ;  /* 0x0000000012007343 */ /* 0x001fea0003c00000 */
.L_x_0:
[----:B------:R-:W-:Y:S05]  /*0240*/  EXIT ;  /* 0x000000000000794d */ /* 0x000fea0003800000 */
.L_x_1:
[----:B------:R-:W-:-:S00]  /*0250*/  BRA `(.L_x_1) ;  /* 0xfffffffc00fc7947 */ /* 0x000fc0000383ffff */
[----:B------:R-:W-:-:S00]  /*0260*/  NOP ;  /* 0x0000000000007918 */ /* 0x000fc00000000000 */
        /* <DEDUP_REMOVED lines=9> */
.L_x_2:


//--------------------- .nv.global.init           --------------------------
	.section	.nv.global.init,"aw",@progbits
.nv.global.init:
	.type		$str,@object
	.size		$str,(.L_0 - $str)
$str:
        /*0000*/ 	.byte	0x63, 0x68, 0x65, 0x63, 0x6b, 0x20, 0x66, 0x72, 0x6f, 0x6d, 0x20, 0x66, 0x75, 0x6e, 0x63, 0x74
        /*0010*/ 	.byte	0x69, 0x6f, 0x6e, 0x20, 0x69, 0x3d, 0x20, 0x25, 0x64, 0x20, 0x25, 0x66, 0x20, 0x2b, 0x20, 0x25
        /*0020*/ 	.byte	0x66, 0x20, 0x3d, 0x20, 0x25, 0x66, 0x0a, 0x00
.L_0:


//--------------------- .nv.shared.reserved.0     --------------------------
	.section	.nv.shared.reserved.0,"aw",@nobits
	.weak		__nv_reservedSMEM_offset_0_alias
	.size		__nv_reservedSMEM_offset_0_alias, 0, 64
	.other		__nv_reservedSMEM_offset_0_alias,@"STO_CUDA_RESERVED_SHARED STV_DEFAULT"
__nv_reservedSMEM_offset_0_alias:
	.zero		0
	.zero		64


//--------------------- .nv.constant0._Z3sumiPdS_S_ --------------------------
	.section	.nv.constant0._Z3sumiPdS_S_,"a",@progbits
	.sectionflags	@""
	.align	4
.nv.constant0._Z3sumiPdS_S_:
	.zero		928


//--------------------- SYMBOLS --------------------------

	.type		.nv.reservedSmem.offset0,@object
	.size		.nv.reservedSmem.offset0,0x4
	.type		vprintf,@function
